	.headerflags	@"EF_CUDA_TEXMODE_UNIFIED EF_CUDA_64BIT_ADDRESS EF_CUDA_ACCELERATORS EF_CUDA_SM90 EF_CUDA_VIRTUAL_SM(EF_CUDA_SM90)"
	.elftype	@"ET_EXEC"


//--------------------- .nv.info                  --------------------------
	.section	.nv.info,"",@"SHT_CUDA_INFO"
	.align	4


	//----- nvinfo : EIATTR_REGCOUNT
	.align		4
        /*0000*/ 	.byte	0x04, 0x2f
        /*0002*/ 	.short	(.L_3 - .L_2)
	.align		4
.L_2:
        /*0004*/ 	.word	index@(triton_per_fused_add_linalg_vector_norm_1)
        /*0008*/ 	.word	0x0000000d


	//----- nvinfo : EIATTR_MIN_STACK_SIZE
	.align		4
.L_3:
        /*000c*/ 	.byte	0x04, 0x12
        /*000e*/ 	.short	(.L_5 - .L_4)
	.align		4
.L_4:
        /*0010*/ 	.word	index@(triton_per_fused_add_linalg_vector_norm_1)
        /*0014*/ 	.word	0x00000000


	//----- nvinfo : EIATTR_FRAME_SIZE
	.align		4
.L_5:
        /*0018*/ 	.byte	0x04, 0x11
        /*001a*/ 	.short	(.L_7 - .L_6)
	.align		4
.L_6:
        /*001c*/ 	.word	index@(triton_per_fused_add_linalg_vector_norm_1)
        /*0020*/ 	.word	0x00000000


	//----- nvinfo : EIATTR_MIN_STACK_SIZE
	.align		4
.L_7:
        /*0024*/ 	.byte	0x04, 0x12
        /*0026*/ 	.short	(.L_9 - .L_8)
	.align		4
.L_8:
        /*0028*/ 	.word	index@(triton_per_fused_add_linalg_vector_norm_1)
        /*002c*/ 	.word	0x00000000
.L_9:


//--------------------- .nv.info.triton_per_fused_add_linalg_vector_norm_1 --------------------------
	.section	.nv.info.triton_per_fused_add_linalg_vector_norm_1,"",@"SHT_CUDA_INFO"
	.sectionflags	@""
	.align	4


	//----- nvinfo : EIATTR_CUDA_API_VERSION
	.align		4
        /*0000*/ 	.byte	0x04, 0x37
        /*0002*/ 	.short	(.L_11 - .L_10)
.L_10:
        /*0004*/ 	.word	0x0000007c


	//----- nvinfo : EIATTR_KPARAM_INFO
	.align		4
.L_11:
        /*0008*/ 	.byte	0x04, 0x17
        /*000a*/ 	.short	(.L_13 - .L_12)
.L_12:
        /*000c*/ 	.word	0x00000000
        /*0010*/ 	.short	0x0004
        /*0012*/ 	.short	0x001c
        /*0014*/ 	.byte	0x00, 0xf0, 0x11, 0x00


	//----- nvinfo : EIATTR_KPARAM_INFO
	.align		4
.L_13:
        /*0018*/ 	.byte	0x04, 0x17
        /*001a*/ 	.short	(.L_15 - .L_14)
.L_14:
        /*001c*/ 	.word	0x00000000
        /*0020*/ 	.short	0x0003
        /*0022*/ 	.short	0x0018
        /*0024*/ 	.byte	0x00, 0xf0, 0x11, 0x00


	//----- nvinfo : EIATTR_KPARAM_INFO
	.align		4
.L_15:
        /*0028*/ 	.byte	0x04, 0x17
        /*002a*/ 	.short	(.L_17 - .L_16)
.L_16:
        /*002c*/ 	.word	0x00000000
        /*0030*/ 	.short	0x0002
        /*0032*/ 	.short	0x0010
        /*0034*/ 	.byte	0x00, 0xf4, 0x21, 0x00


	//----- nvinfo : EIATTR_KPARAM_INFO
	.align		4
.L_17:
        /*0038*/ 	.byte	0x04, 0x17
        /*003a*/ 	.short	(.L_19 - .L_18)
.L_18:
        /*003c*/ 	.word	0x00000000
        /*0040*/ 	.short	0x0001
        /*0042*/ 	.short	0x0008
        /*0044*/ 	.byte	0x00, 0xf4, 0x21, 0x00


	//----- nvinfo : EIATTR_KPARAM_INFO
	.align		4
.L_19:
        /*0048*/ 	.byte	0x04, 0x17
        /*004a*/ 	.short	(.L_21 - .L_20)
.L_20:
        /*004c*/ 	.word	0x00000000
        /*0050*/ 	.short	0x0000
        /*0052*/ 	.short	0x0000
        /*0054*/ 	.byte	0x00, 0xf4, 0x21, 0x00


	//----- nvinfo : EIATTR_SPARSE_MMA_MASK
	.align		4
.L_21:
        /*0058*/ 	.byte	0x03, 0x50
        /*005a*/ 	.short	0x0000


	//----- nvinfo : EIATTR_MAXREG_COUNT
	.align		4
        /*005c*/ 	.byte	0x03, 0x1b
        /*005e*/ 	.short	0x00ff


	//----- nvinfo : EIATTR_COOP_GROUP_MASK_REGIDS
	.align		4
        /*0060*/ 	.byte	0x04, 0x29
        /*0062*/ 	.short	(.L_23 - .L_22)


	//   ....[0]....
.L_22:
        /*0064*/ 	.word	0xffffffff


	//   ....[1]....
        /*0068*/ 	.word	0xffffffff


	//   ....[2]....
        /*006c*/ 	.word	0xffffffff


	//   ....[3]....
        /*0070*/ 	.word	0xffffffff


	//----- nvinfo : EIATTR_COOP_GROUP_INSTR_OFFSETS
	.align		4
.L_23:
        /*0074*/ 	.byte	0x04, 0x28
        /*0076*/ 	.short	(.L_25 - .L_24)


	//   ....[0]....
.L_24:
        /*0078*/ 	.word	0x000001c0


	//   ....[1]....
        /*007c*/ 	.word	0x000001f0


	//   ....[2]....
        /*0080*/ 	.word	0x00000210


	//   ....[3]....
        /*0084*/ 	.word	0x00000230


	//----- nvinfo : EIATTR_EXIT_INSTR_OFFSETS
	.align		4
.L_25:
        /*0088*/ 	.byte	0x04, 0x1c
        /*008a*/ 	.short	(.L_27 - .L_26)


	//   ....[0]....
.L_26:
        /*008c*/ 	.word	0x00000250


	//   ....[1]....
        /*0090*/ 	.word	0x00000290


	//----- nvinfo : EIATTR_REQNTID
	.align		4
.L_27:
        /*0094*/ 	.byte	0x04, 0x10
        /*0096*/ 	.short	(.L_29 - .L_28)
.L_28:
        /*0098*/ 	.word	0x00000040
        /*009c*/ 	.word	0x00000001
        /*00a0*/ 	.word	0x00000001


	//----- nvinfo : EIATTR_CBANK_PARAM_SIZE
	.align		4
.L_29:
        /*00a4*/ 	.byte	0x03, 0x19
        /*00a6*/ 	.short	0x0020


	//----- nvinfo : EIATTR_PARAM_CBANK
	.align		4
        /*00a8*/ 	.byte	0x04, 0x0a
        /*00aa*/ 	.short	(.L_31 - .L_30)
	.align		4
.L_30:
        /*00ac*/ 	.word	index@(.nv.constant0.triton_per_fused_add_linalg_vector_norm_1)
        /*00b0*/ 	.short	0x0210
        /*00b2*/ 	.short	0x0020


	//----- nvinfo : EIATTR_SW_WAR
	.align		4
.L_31:
        /*00b4*/ 	.byte	0x04, 0x36
        /*00b6*/ 	.short	(.L_33 - .L_32)
.L_32:
        /*00b8*/ 	.word	0x00000008
.L_33:


//--------------------- .nv.callgraph             --------------------------
	.section	.nv.callgraph,"",@"SHT_CUDA_CALLGRAPH"
	.align	4
	.sectionentsize	8
	.align		4
        /*0000*/ 	.word	0x00000000
	.align		4
        /*0004*/ 	.word	0xffffffff
	.align		4
        /*0008*/ 	.word	0x00000000
	.align		4
        /*000c*/ 	.word	0xfffffffe
	.align		4
        /*0010*/ 	.word	0x00000000
	.align		4
        /*0014*/ 	.word	0xfffffffd
	.align		4
        /*0018*/ 	.word	0x00000000
	.align		4
        /*001c*/ 	.word	0xfffffffc


//--------------------- .nv.constant4             --------------------------
	.section	.nv.constant4,"a",@progbits
	.align	8
	.align		8
.nv.constant4:
        /*0000*/ 	.dword	_$_str
	.align		8
        /*0008*/ 	.dword	_$_str_$_2


//--------------------- .text.triton_per_fused_add_linalg_vector_norm_1 --------------------------
	.section	.text.triton_per_fused_add_linalg_vector_norm_1,"ax",@progbits
	.sectionflags	@"SHF_BARRIERS=1"
	.align	128
        .global         triton_per_fused_add_linalg_vector_norm_1
        .type           triton_per_fused_add_linalg_vector_norm_1,@function
        .size           triton_per_fused_add_linalg_vector_norm_1,(.L_x_1 - triton_per_fused_add_linalg_vector_norm_1)
        .other          triton_per_fused_add_linalg_vector_norm_1,@"STO_CUDA_ENTRY STV_DEFAULT"
triton_per_fused_add_linalg_vector_norm_1:
.text.triton_per_fused_add_linalg_vector_norm_1:
[----:B------:R-:W0:Y:S02]  /*0000*/  LDC R1, c[0x0][0x28] ;  /* 0x00000a00ff017b82 */ /* 0x000e240000000800 */
[----:B------:R-:W1:Y:S01]  /*0010*/  S2R R0, SR_CTAID.X ;  /* 0x0000000000007919 */ /* 0x000e620000002500 */
[----:B------:R-:W2:Y:S01]  /*0020*/  LDC.64 R4, c[0x0][0x218] ;  /* 0x00008600ff047b82 */ /* 0x000ea20000000a00 */
[----:B------:R-:W-:Y:S01]  /*0030*/  ULDC.64 UR4, c[0x0][0x208] ;  /* 0x0000820000047ab9 */ /* 0x000fe20000000a00 */
[----:B------:R-:W3:Y:S06]  /*0040*/  S2R R10, SR_TID.X ;  /* 0x00000000000a7919 */ /* 0x000eec0000002100 */
[----:B------:R-:W4:Y:S01]  /*0050*/  LDC.64 R2, c[0x0][0x220] ;  /* 0x00008800ff027b82 */ /* 0x000f220000000a00 */
[----:B-1----:R-:W-:-:S02]  /*0060*/  SHF.R.S32.HI R7, RZ, 0x1f, R0 ;  /* 0x0000001fff077819 */ /* 0x002fc40000011400 */
[----:B------:R-:W-:Y:S02]  /*0070*/  ISETP.GE.AND P0, PT, R0, 0x40, PT ;  /* 0x000000400000780c */ /* 0x000fe40003f06270 */
[----:B------:R-:W-:Y:S01]  /*0080*/  LEA.HI R7, R7, R0, RZ, 0x4 ;  /* 0x0000000007077211 */ /* 0x000fe200078f20ff */
[----:B---3--:R-:W-:-:S03]  /*0090*/  IMAD.SHL.U32 R6, R10, 0x10, RZ ;  /* 0x000000100a067824 */ /* 0x008fc600078e00ff */
[C---:B------:R-:W-:Y:S01]  /*00a0*/  LOP3.LUT R9, R7.reuse, 0xfffffff0, RZ, 0xc0, !PT ;  /* 0xfffffff007097812 */ /* 0x040fe200078ec0ff */
[----:B------:R-:W-:Y:S01]  /*00b0*/  IMAD.SHL.U32 R7, R7, 0x10, RZ ;  /* 0x0000001007077824 */ /* 0x000fe200078e00ff */
[----:B------:R-:W-:-:S03]  /*00c0*/  LOP3.LUT R6, R6, 0xf0, RZ, 0xc0, !PT ;  /* 0x000000f006067812 */ /* 0x000fc600078ec0ff */
[----:B------:R-:W-:Y:S01]  /*00d0*/  IMAD.IADD R9, R0, 0x1, -R9 ;  /* 0x0000000100097824 */ /* 0x000fe200078e0a09 */
[----:B------:R-:W-:-:S03]  /*00e0*/  LOP3.LUT R7, R7, 0xffffff00, RZ, 0xc0, !PT ;  /* 0xffffff0007077812 */ /* 0x000fc600078ec0ff */
[----:B----4-:R-:W-:Y:S01]  /*00f0*/  IMAD.WIDE R2, R9, 0x4, R2 ;  /* 0x0000000409027825 */ /* 0x010fe200078e0202 */
[----:B------:R-:W-:-:S05]  /*0100*/  IADD3 R7, R7, R9, R6 ;  /* 0x0000000907077210 */ /* 0x000fca0007ffe006 */
[----:B--2---:R-:W-:Y:S01]  /*0110*/  IMAD.WIDE R4, R7, 0x4, R4 ;  /* 0x0000000407047825 */ /* 0x004fe200078e0204 */
[----:B------:R-:W-:-:S06]  /*0120*/  CS2R R6, SRZ ;  /* 0x0000000000067805 */ /* 0x000fcc000001ff00 */
[----:B------:R-:W2:Y:S04]  /*0130*/  @!P0 LDG.E R6, desc[UR4][R4.64] ;  /* 0x0000000404068981 */ /* 0x000ea8000c1e1900 */
[----:B------:R1:W3:Y:S02]  /*0140*/  @!P0 LDG.E.EL R7, desc[UR4][R2.64] ;  /* 0x0000000402078981 */ /* 0x0002e4000c2e1900 */
[----:B-1----:R-:W1:Y:S08]  /*0150*/  LDC.64 R2, c[0x0][0x210] ;  /* 0x00008400ff027b82 */ /* 0x002e700000000a00 */
[----:B------:R-:W-:Y:S01]  /*0160*/  BAR.SYNC.DEFER_BLOCKING 0x0 ;  /* 0x0000000000007b1d */ /* 0x000fe20000010000 */
[----:B--2---:R-:W-:-:S05]  /*0170*/  SEL R6, R6, RZ, !P0 ;  /* 0x000000ff06067207 */ /* 0x004fca0004000000 */
[----:B---3--:R-:W-:-:S04]  /*0180*/  FADD R7, R6, R7 ;  /* 0x0000000706077221 */ /* 0x008fc80000000000 */
[----:B------:R-:W-:-:S05]  /*0190*/  FMUL R7, R7, R7 ;  /* 0x0000000707077220 */ /* 0x000fca0000400000 */
[----:B------:R-:W-:Y:S02]  /*01a0*/  FSEL R7, R7, RZ, !P0 ;  /* 0x000000ff07077208 */ /* 0x000fe40004000000 */
[----:B------:R-:W-:-:S03]  /*01b0*/  LOP3.LUT P0, RZ, R10, 0x3f, RZ, 0xc0, !PT ;  /* 0x0000003f0aff7812 */ /* 0x000fc6000780c0ff */
[----:B------:R-:W2:Y:S01]  /*01c0*/  SHFL.BFLY PT, R6, R7, 0x8, 0x1f ;  /* 0x0d001f0007067f89 */ /* 0x000ea200000e0000 */
[----:B------:R-:W-:Y:S01]  /*01d0*/  ISETP.LT.AND P0, PT, R0, 0x40, !P0 ;  /* 0x000000400000780c */ /* 0x000fe20004701270 */
[----:B--2---:R-:W-:-:S05]  /*01e0*/  FADD R6, R7, R6 ;  /* 0x0000000607067221 */ /* 0x004fca0000000000 */
[----:B------:R-:W2:Y:S02]  /*01f0*/  SHFL.BFLY PT, R9, R6, 0x4, 0x1f ;  /* 0x0c801f0006097f89 */ /* 0x000ea400000e0000 */
[----:B--2---:R-:W-:-:S05]  /*0200*/  FADD R9, R6, R9 ;  /* 0x0000000906097221 */ /* 0x004fca0000000000 */
[----:B------:R-:W2:Y:S02]  /*0210*/  SHFL.BFLY PT, R8, R9, 0x2, 0x1f ;  /* 0x0c401f0009087f89 */ /* 0x000ea400000e0000 */
[----:B--2---:R-:W-:-:S05]  /*0220*/  FADD R8, R9, R8 ;  /* 0x0000000809087221 */ /* 0x004fca0000000000 */
[----:B------:R-:W2:Y:S02]  /*0230*/  SHFL.BFLY PT, R5, R8, 0x1, 0x1f ;  /* 0x0c201f0008057f89 */ /* 0x000ea400000e0000 */
[----:B--2---:R-:W-:Y:S01]  /*0240*/  FADD R5, R8, R5 ;  /* 0x0000000508057221 */ /* 0x004fe20000000000 */
[----:B-1----:R-:W-:Y:S06]  /*0250*/  @!P0 EXIT ;  /* 0x000000000000894d */ /* 0x002fec0003800000 */
[----:B------:R-:W0:Y:S01]  /*0260*/  MUFU.SQRT R5, R5 ;  /* 0x0000000500057308 */ /* 0x000e220000002000 */
[----:B------:R-:W-:-:S05]  /*0270*/  IMAD.WIDE R2, R0, 0x4, R2 ;  /* 0x0000000400027825 */ /* 0x000fca00078e0202 */
[----:B0-----:R-:W-:Y:S01]  /*0280*/  STG.E desc[UR4][R2.64], R5 ;  /* 0x0000000502007986 */ /* 0x001fe2000c101904 */
[----:B------:R-:W-:Y:S05]  /*0290*/  EXIT ;  /* 0x000000000000794d */ /* 0x000fea0003800000 */
.L_x_0:
[----:B------:R-:W-:-:S00]  /*02a0*/  BRA `(.L_x_0) ;  /* 0xfffffffc00fc7947 */ /* 0x000fc0000383ffff */
[----:B------:R-:W-:-:S00]  /*02b0*/  NOP ;  /* 0x0000000000007918 */ /* 0x000fc00000000000 */
        /* <DEDUP_REMOVED lines=12> */
.L_x_1:


//--------------------- .nv.global.init           --------------------------
	.section	.nv.global.init,"aw",@progbits
.nv.global.init:
	.type		_$_str,@object
	.size		_$_str,(_$_str_$_2 - _$_str)
_$_str:
        /*0000*/ 	.byte	0x5f, 0x5f, 0x43, 0x55, 0x44, 0x41, 0x5f, 0x46, 0x54, 0x5a, 0x00
	.type		_$_str_$_2,@object
	.size		_$_str_$_2,(.L_1 - _$_str_$_2)
_$_str_$_2:
        /*000b*/ 	.byte	0x5f, 0x5f, 0x43, 0x55, 0x44, 0x41, 0x5f, 0x50, 0x52, 0x45, 0x43, 0x5f, 0x53, 0x51, 0x52, 0x54
        /*001b*/ 	.byte	0x00
.L_1:


//--------------------- .nv.constant0.triton_per_fused_add_linalg_vector_norm_1 --------------------------
	.section	.nv.constant0.triton_per_fused_add_linalg_vector_norm_1,"a",@progbits
	.sectionflags	@""
	.align	4
.nv.constant0.triton_per_fused_add_linalg_vector_norm_1:
	.zero		560
